	.headerflags	@"EF_CUDA_TEXMODE_UNIFIED EF_CUDA_64BIT_ADDRESS EF_CUDA_ACCELERATORS EF_CUDA_SM90 EF_CUDA_VIRTUAL_SM(EF_CUDA_SM90)"
	.elftype	@"ET_EXEC"


//--------------------- .nv.info                  --------------------------
	.section	.nv.info,"",@"SHT_CUDA_INFO"
	.align	4


	//----- nvinfo : EIATTR_REGCOUNT
	.align		4
        /*0000*/ 	.byte	0x04, 0x2f
        /*0002*/ 	.short	(.L_1 - .L_0)
	.align		4
.L_0:
        /*0004*/ 	.word	index@(triton_red_fused_convolution_mean_4)
        /*0008*/ 	.word	0x00000023


	//----- nvinfo : EIATTR_MIN_STACK_SIZE
	.align		4
.L_1:
        /*000c*/ 	.byte	0x04, 0x12
        /*000e*/ 	.short	(.L_3 - .L_2)
	.align		4
.L_2:
        /*0010*/ 	.word	index@(triton_red_fused_convolution_mean_4)
        /*0014*/ 	.word	0x00000000


	//----- nvinfo : EIATTR_FRAME_SIZE
	.align		4
.L_3:
        /*0018*/ 	.byte	0x04, 0x11
        /*001a*/ 	.short	(.L_5 - .L_4)
	.align		4
.L_4:
        /*001c*/ 	.word	index@(triton_red_fused_convolution_mean_4)
        /*0020*/ 	.word	0x00000000


	//----- nvinfo : EIATTR_MIN_STACK_SIZE
	.align		4
.L_5:
        /*0024*/ 	.byte	0x04, 0x12
        /*0026*/ 	.short	(.L_7 - .L_6)
	.align		4
.L_6:
        /*0028*/ 	.word	index@(triton_red_fused_convolution_mean_4)
        /*002c*/ 	.word	0x00000000
.L_7:


//--------------------- .nv.info.triton_red_fused_convolution_mean_4 --------------------------
	.section	.nv.info.triton_red_fused_convolution_mean_4,"",@"SHT_CUDA_INFO"
	.sectionflags	@""
	.align	4


	//----- nvinfo : EIATTR_CUDA_API_VERSION
	.align		4
        /*0000*/ 	.byte	0x04, 0x37
        /*0002*/ 	.short	(.L_9 - .L_8)
.L_8:
        /*0004*/ 	.word	0x0000007c


	//----- nvinfo : EIATTR_KPARAM_INFO
	.align		4
.L_9:
        /*0008*/ 	.byte	0x04, 0x17
        /*000a*/ 	.short	(.L_11 - .L_10)
.L_10:
        /*000c*/ 	.word	0x00000000
        /*0010*/ 	.short	0x0004
        /*0012*/ 	.short	0x001c
        /*0014*/ 	.byte	0x00, 0xf0, 0x11, 0x00


	//----- nvinfo : EIATTR_KPARAM_INFO
	.align		4
.L_11:
        /*0018*/ 	.byte	0x04, 0x17
        /*001a*/ 	.short	(.L_13 - .L_12)
.L_12:
        /*001c*/ 	.word	0x00000000
        /*0020*/ 	.short	0x0003
        /*0022*/ 	.short	0x0018
        /*0024*/ 	.byte	0x00, 0xf0, 0x11, 0x00


	//----- nvinfo : EIATTR_KPARAM_INFO
	.align		4
.L_13:
        /*0028*/ 	.byte	0x04, 0x17
        /*002a*/ 	.short	(.L_15 - .L_14)
.L_14:
        /*002c*/ 	.word	0x00000000
        /*0030*/ 	.short	0x0002
        /*0032*/ 	.short	0x0010
        /*0034*/ 	.byte	0x00, 0xf4, 0x21, 0x00


	//----- nvinfo : EIATTR_KPARAM_INFO
	.align		4
.L_15:
        /*0038*/ 	.byte	0x04, 0x17
        /*003a*/ 	.short	(.L_17 - .L_16)
.L_16:
        /*003c*/ 	.word	0x00000000
        /*0040*/ 	.short	0x0001
        /*0042*/ 	.short	0x0008
        /*0044*/ 	.byte	0x00, 0xf4, 0x21, 0x00


	//----- nvinfo : EIATTR_KPARAM_INFO
	.align		4
.L_17:
        /*0048*/ 	.byte	0x04, 0x17
        /*004a*/ 	.short	(.L_19 - .L_18)
.L_18:
        /*004c*/ 	.word	0x00000000
        /*0050*/ 	.short	0x0000
        /*0052*/ 	.short	0x0000
        /*0054*/ 	.byte	0x00, 0xf4, 0x21, 0x00


	//----- nvinfo : EIATTR_SPARSE_MMA_MASK
	.align		4
.L_19:
        /*0058*/ 	.byte	0x03, 0x50
        /*005a*/ 	.short	0x0000


	//----- nvinfo : EIATTR_MAXREG_COUNT
	.align		4
        /*005c*/ 	.byte	0x03, 0x1b
        /*005e*/ 	.short	0x00ff


	//----- nvinfo : EIATTR_COOP_GROUP_MASK_REGIDS
	.align		4
        /*0060*/ 	.byte	0x04, 0x29
        /*0062*/ 	.short	(.L_21 - .L_20)


	//   ....[0]....
.L_20:
        /*0064*/ 	.word	0xffffffff


	//   ....[1]....
        /*0068*/ 	.word	0xffffffff


	//   ....[2]....
        /*006c*/ 	.word	0xffffffff


	//   ....[3]....
        /*0070*/ 	.word	0xffffffff


	//   ....[4]....
        /*0074*/ 	.word	0xffffffff


	//   ....[5]....
        /*0078*/ 	.word	0xffffffff


	//   ....[6]....
        /*007c*/ 	.word	0xffffffff


	//   ....[7]....
        /*0080*/ 	.word	0xffffffff


	//----- nvinfo : EIATTR_COOP_GROUP_INSTR_OFFSETS
	.align		4
.L_21:
        /*0084*/ 	.byte	0x04, 0x28
        /*0086*/ 	.short	(.L_23 - .L_22)


	//   ....[0]....
.L_22:
        /*0088*/ 	.word	0x00000c90


	//   ....[1]....
        /*008c*/ 	.word	0x00000ca0


	//   ....[2]....
        /*0090*/ 	.word	0x00000cb0


	//   ....[3]....
        /*0094*/ 	.word	0x00000cc0


	//   ....[4]....
        /*0098*/ 	.word	0x00000dc0


	//   ....[5]....
        /*009c*/ 	.word	0x00000dd0


	//   ....[6]....
        /*00a0*/ 	.word	0x00000e10


	//   ....[7]....
        /*00a4*/ 	.word	0x00000e20


	//----- nvinfo : EIATTR_EXIT_INSTR_OFFSETS
	.align		4
.L_23:
        /*00a8*/ 	.byte	0x04, 0x1c
        /*00aa*/ 	.short	(.L_25 - .L_24)


	//   ....[0]....
.L_24:
        /*00ac*/ 	.word	0x00000f50


	//   ....[1]....
        /*00b0*/ 	.word	0x00000fb0


	//----- nvinfo : EIATTR_REQNTID
	.align		4
.L_25:
        /*00b4*/ 	.byte	0x04, 0x10
        /*00b6*/ 	.short	(.L_27 - .L_26)
.L_26:
        /*00b8*/ 	.word	0x00000080
        /*00bc*/ 	.word	0x00000001
        /*00c0*/ 	.word	0x00000001


	//----- nvinfo : EIATTR_CBANK_PARAM_SIZE
	.align		4
.L_27:
        /*00c4*/ 	.byte	0x03, 0x19
        /*00c6*/ 	.short	0x0020


	//----- nvinfo : EIATTR_PARAM_CBANK
	.align		4
        /*00c8*/ 	.byte	0x04, 0x0a
        /*00ca*/ 	.short	(.L_29 - .L_28)
	.align		4
.L_28:
        /*00cc*/ 	.word	index@(.nv.constant0.triton_red_fused_convolution_mean_4)
        /*00d0*/ 	.short	0x0210
        /*00d2*/ 	.short	0x0020


	//----- nvinfo : EIATTR_SW_WAR
	.align		4
.L_29:
        /*00d4*/ 	.byte	0x04, 0x36
        /*00d6*/ 	.short	(.L_31 - .L_30)
.L_30:
        /*00d8*/ 	.word	0x00000008
.L_31:


//--------------------- .nv.callgraph             --------------------------
	.section	.nv.callgraph,"",@"SHT_CUDA_CALLGRAPH"
	.align	4
	.sectionentsize	8
	.align		4
        /*0000*/ 	.word	0x00000000
	.align		4
        /*0004*/ 	.word	0xffffffff
	.align		4
        /*0008*/ 	.word	0x00000000
	.align		4
        /*000c*/ 	.word	0xfffffffe
	.align		4
        /*0010*/ 	.word	0x00000000
	.align		4
        /*0014*/ 	.word	0xfffffffd
	.align		4
        /*0018*/ 	.word	0x00000000
	.align		4
        /*001c*/ 	.word	0xfffffffc


//--------------------- .text.triton_red_fused_convolution_mean_4 --------------------------
	.section	.text.triton_red_fused_convolution_mean_4,"ax",@progbits
	.sectionflags	@"SHF_BARRIERS=1"
	.align	128
        .global         triton_red_fused_convolution_mean_4
        .type           triton_red_fused_convolution_mean_4,@function
        .size           triton_red_fused_convolution_mean_4,(.L_x_1 - triton_red_fused_convolution_mean_4)
        .other          triton_red_fused_convolution_mean_4,@"STO_CUDA_ENTRY STV_DEFAULT"
triton_red_fused_convolution_mean_4:
.text.triton_red_fused_convolution_mean_4:
[----:B------:R-:W0:Y:S02]  /*0000*/  LDC R1, c[0x0][0x28] ;  /* 0x00000a00ff017b82 */ /* 0x000e240000000800 */
[----:B------:R-:W1:Y:S01]  /*0010*/  S2R R4, SR_CTAID.X ;  /* 0x0000000000047919 */ /* 0x000e620000002500 */
[----:B------:R-:W2:Y:S01]  /*0020*/  LDC.64 R28, c[0x0][0x210] ;  /* 0x00008400ff1c7b82 */ /* 0x000ea20000000a00 */
[----:B------:R-:W-:Y:S01]  /*0030*/  ULDC.64 UR6, c[0x0][0x208] ;  /* 0x0000820000067ab9 */ /* 0x000fe20000000a00 */
[----:B------:R-:W3:Y:S01]  /*0040*/  S2R R0, SR_TID.X ;  /* 0x0000000000007919 */ /* 0x000ee20000002100 */
[----:B-1----:R-:W-:Y:S02]  /*0050*/  SHF.L.U32 R25, R4, 0x6, RZ ;  /* 0x0000000604197819 */ /* 0x002fe400000006ff */
[----:B------:R-:W-:Y:S02]  /*0060*/  SHF.R.S32.HI R7, RZ, 0x19, R4 ;  /* 0x00000019ff077819 */ /* 0x000fe40000011404 */
[----:B---3--:R-:W-:Y:S01]  /*0070*/  SHF.L.U32 R24, R0, 0x2, RZ ;  /* 0x0000000200187819 */ /* 0x008fe200000006ff */
[----:B------:R-:W1:Y:S01]  /*0080*/  LDC.64 R4, c[0x0][0x218] ;  /* 0x00008600ff047b82 */ /* 0x000e620000000a00 */
[----:B------:R-:W-:-:S02]  /*0090*/  SGXT R7, R7, 0x1 ;  /* 0x000000010707781a */ /* 0x000fc40000000200 */
[----:B------:R-:W-:Y:S02]  /*00a0*/  LOP3.LUT R6, R25, 0x3c, R24, 0xf8, !PT ;  /* 0x0000003c19067812 */ /* 0x000fe400078ef818 */
[----:B------:R-:W-:Y:S02]  /*00b0*/  SHF.L.U32 R8, R0, 0x4, RZ ;  /* 0x0000000400087819 */ /* 0x000fe400000006ff */
[----:B------:R-:W-:Y:S02]  /*00c0*/  LEA.HI R7, R7, R6, RZ, 0x8 ;  /* 0x0000000607077211 */ /* 0x000fe400078f40ff */
[----:B------:R-:W-:Y:S02]  /*00d0*/  LOP3.LUT R8, R8, 0x700, RZ, 0xc0, !PT ;  /* 0x0000070008087812 */ /* 0x000fe400078ec0ff */
[----:B------:R-:W-:Y:S02]  /*00e0*/  SHF.R.S32.HI R9, RZ, 0x8, R7 ;  /* 0x00000008ff097819 */ /* 0x000fe40000011407 */
[----:B------:R-:W-:-:S03]  /*00f0*/  LOP3.LUT R7, R7, 0xffffff00, RZ, 0xc0, !PT ;  /* 0xffffff0007077812 */ /* 0x000fc600078ec0ff */
[----:B------:R-:W-:Y:S01]  /*0100*/  IMAD R9, R9, 0x7f00, R6 ;  /* 0x00007f0009097824 */ /* 0x000fe200078e0206 */
[----:B------:R-:W-:-:S04]  /*0110*/  IADD3 R7, R6, -R7, RZ ;  /* 0x8000000706077210 */ /* 0x000fc80007ffe0ff */
[----:B------:R-:W-:Y:S01]  /*0120*/  IADD3 R26, R9, R8, RZ ;  /* 0x00000008091a7210 */ /* 0x000fe20007ffe0ff */
[----:B-1----:R-:W-:-:S03]  /*0130*/  IMAD.WIDE R4, R7, 0x4, R4 ;  /* 0x0000000407047825 */ /* 0x002fc600078e0204 */
[----:B------:R-:W-:Y:S01]  /*0140*/  IADD3 R17, R26, 0x800, RZ ;  /* 0x000008001a117810 */ /* 0x000fe20007ffe0ff */
[--C-:B--2---:R-:W-:Y:S02]  /*0150*/  IMAD.WIDE R8, R26, 0x4, R28.reuse ;  /* 0x000000041a087825 */ /* 0x104fe400078e021c */
[----:B------:R-:W2:Y:S02]  /*0160*/  LDG.E.EL.128 R4, desc[UR6][R4.64] ;  /* 0x0000000604047981 */ /* 0x000ea4000c2e1d00 */
[----:B------:R-:W-:Y:S02]  /*0170*/  IMAD.WIDE R16, R17, 0x4, R28 ;  /* 0x0000000411107825 */ /* 0x000fe400078e021c */
[----:B------:R-:W2:Y:S04]  /*0180*/  LDG.E.EF.128 R8, desc[UR6][R8.64] ;  /* 0x0000000608087981 */ /* 0x000ea8000c0e1d00 */
[----:B------:R-:W3:Y:S01]  /*0190*/  LDG.E.EF.128 R16, desc[UR6][R16.64] ;  /* 0x0000000610107981 */ /* 0x000ee2000c0e1d00 */
[----:B------:R-:W-:-:S05]  /*01a0*/  IADD3 R13, R26, 0x1000, RZ ;  /* 0x000010001a0d7810 */ /* 0x000fca0007ffe0ff */
[----:B------:R-:W-:-:S06]  /*01b0*/  IMAD.WIDE R12, R13, 0x4, R28 ;  /* 0x000000040d0c7825 */ /* 0x000fcc00078e021c */
[----:B------:R-:W4:Y:S01]  /*01c0*/  LDG.E.EF.128 R12, desc[UR6][R12.64] ;  /* 0x000000060c0c7981 */ /* 0x000f22000c0e1d00 */
[----:B------:R-:W-:Y:S01]  /*01d0*/  IADD3 R21, R26, 0x1800, RZ ;  /* 0x000018001a157810 */ /* 0x000fe20007ffe0ff */
[C---:B--2---:R-:W-:Y:S01]  /*01e0*/  FADD R11, R7.reuse, R11 ;  /* 0x0000000b070b7221 */ /* 0x044fe20000000000 */
[----:B---3--:R-:W-:-:S03]  /*01f0*/  FADD R20, R7, R19 ;  /* 0x0000001307147221 */ /* 0x008fc60000000000 */
[----:B------:R-:W-:Y:S01]  /*0200*/  FADD R19, RZ, R11 ;  /* 0x0000000bff137221 */ /* 0x000fe20000000000 */
[----:B------:R-:W-:-:S03]  /*0210*/  FADD R11, R6, R10 ;  /* 0x0000000a060b7221 */ /* 0x000fc60000000000 */
[----:B------:R-:W-:Y:S01]  /*0220*/  FADD R10, R19, R20 ;  /* 0x00000014130a7221 */ /* 0x000fe20000000000 */
[----:B------:R-:W-:Y:S01]  /*0230*/  FADD R20, R6, R18 ;  /* 0x0000001206147221 */ /* 0x000fe20000000000 */
[----:B------:R-:W-:Y:S01]  /*0240*/  FADD R19, RZ, R11 ;  /* 0x0000000bff137221 */ /* 0x000fe20000000000 */
[C---:B------:R-:W-:Y:S01]  /*0250*/  FADD R18, R5.reuse, R9 ;  /* 0x0000000905127221 */ /* 0x040fe20000000000 */
[----:B------:R-:W-:Y:S01]  /*0260*/  FADD R11, R4, R8 ;  /* 0x00000008040b7221 */ /* 0x000fe20000000000 */
[----:B------:R-:W-:Y:S01]  /*0270*/  FADD R17, R5, R17 ;  /* 0x0000001105117221 */ /* 0x000fe20000000000 */
[----:B------:R-:W-:Y:S01]  /*0280*/  FADD R9, R19, R20 ;  /* 0x0000001413097221 */ /* 0x000fe20000000000 */
[----:B------:R-:W-:Y:S01]  /*0290*/  FADD R8, RZ, R18 ;  /* 0x00000012ff087221 */ /* 0x000fe20000000000 */
[----:B------:R-:W-:-:S04]  /*02a0*/  IMAD.WIDE R18, R21, 0x4, R28 ;  /* 0x0000000415127825 */ /* 0x000fc800078e021c */
[----:B------:R-:W-:Y:S01]  /*02b0*/  FADD R27, R4, R16 ;  /* 0x00000010041b7221 */ /* 0x000fe20000000000 */
[----:B------:R-:W-:Y:S01]  /*02c0*/  FADD R20, RZ, R11 ;  /* 0x0000000bff147221 */ /* 0x000fe20000000000 */
[----:B------:R-:W-:Y:S01]  /*02d0*/  IADD3 R21, R26, 0x2000, RZ ;  /* 0x000020001a157810 */ /* 0x000fe20007ffe0ff */
[----:B------:R-:W-:Y:S02]  /*02e0*/  FADD R8, R8, R17 ;  /* 0x0000001108087221 */ /* 0x000fe40000000000 */
[----:B------:R-:W2:Y:S01]  /*02f0*/  LDG.E.EF.128 R16, desc[UR6][R18.64] ;  /* 0x0000000612107981 */ /* 0x000ea2000c0e1d00 */
[----:B------:R-:W-:Y:S01]  /*0300*/  FADD R27, R20, R27 ;  /* 0x0000001b141b7221 */ /* 0x000fe20000000000 */
[----:B------:R-:W-:-:S04]  /*0310*/  IMAD.WIDE R20, R21, 0x4, R28 ;  /* 0x0000000415147825 */ /* 0x000fc800078e021c */
[----:B----4-:R-:W-:Y:S01]  /*0320*/  FADD R14, R6, R14 ;  /* 0x0000000e060e7221 */ /* 0x010fe20000000000 */
[----:B------:R-:W-:-:S03]  /*0330*/  FADD R13, R5, R13 ;  /* 0x0000000d050d7221 */ /* 0x000fc60000000000 */
[----:B------:R-:W-:Y:S01]  /*0340*/  FADD R14, R9, R14 ;  /* 0x0000000e090e7221 */ /* 0x000fe20000000000 */
[----:B------:R-:W3:Y:S01]  /*0350*/  LDG.E.EF.128 R20, desc[UR6][R20.64] ;  /* 0x0000000614147981 */ /* 0x000ee2000c0e1d00 */
[----:B------:R-:W-:Y:S01]  /*0360*/  IADD3 R9, R26, 0x2800, RZ ;  /* 0x000028001a097810 */ /* 0x000fe20007ffe0ff */
[----:B------:R-:W-:Y:S01]  /*0370*/  FADD R13, R8, R13 ;  /* 0x0000000d080d7221 */ /* 0x000fe20000000000 */
[----:B------:R-:W-:-:S03]  /*0380*/  FADD R15, R7, R15 ;  /* 0x0000000f070f7221 */ /* 0x000fc60000000000 */
[----:B------:R-:W-:-:S04]  /*0390*/  IMAD.WIDE R8, R9, 0x4, R28 ;  /* 0x0000000409087825 */ /* 0x000fc800078e021c */
[----:B------:R-:W-:Y:S02]  /*03a0*/  FADD R15, R10, R15 ;  /* 0x0000000f0a0f7221 */ /* 0x000fe40000000000 */
[----:B------:R-:W4:Y:S01]  /*03b0*/  LDG.E.EF.128 R8, desc[UR6][R8.64] ;  /* 0x0000000608087981 */ /* 0x000f22000c0e1d00 */
[----:B------:R-:W-:-:S04]  /*03c0*/  FADD R12, R4, R12 ;  /* 0x0000000c040c7221 */ /* 0x000fc80000000000 */
[----:B------:R-:W-:Y:S01]  /*03d0*/  FADD R27, R27, R12 ;  /* 0x0000000c1b1b7221 */ /* 0x000fe20000000000 */
[----:B--2---:R-:W-:Y:S01]  /*03e0*/  FADD R12, R7, R19 ;  /* 0x00000013070c7221 */ /* 0x004fe20000000000 */
[----:B------:R-:W-:Y:S01]  /*03f0*/  FADD R19, R6, R18 ;  /* 0x0000001206137221 */ /* 0x000fe20000000000 */
[----:B------:R-:W-:Y:S01]  /*0400*/  FADD R18, R5, R17 ;  /* 0x0000001105127221 */ /* 0x000fe20000000000 */
[----:B------:R-:W-:Y:S01]  /*0410*/  FADD R16, R4, R16 ;  /* 0x0000001004107221 */ /* 0x000fe20000000000 */
[----:B------:R-:W-:Y:S01]  /*0420*/  IADD3 R17, R26, 0x3000, RZ ;  /* 0x000030001a117810 */ /* 0x000fe20007ffe0ff */
[----:B------:R-:W-:Y:S01]  /*0430*/  FADD R15, R15, R12 ;  /* 0x0000000c0f0f7221 */ /* 0x000fe20000000000 */
[----:B------:R-:W-:Y:S01]  /*0440*/  FADD R18, R13, R18 ;  /* 0x000000120d127221 */ /* 0x000fe20000000000 */
[----:B------:R-:W-:Y:S01]  /*0450*/  FADD R27, R27, R16 ;  /* 0x000000101b1b7221 */ /* 0x000fe20000000000 */
[----:B------:R-:W-:Y:S01]  /*0460*/  FADD R12, R14, R19 ;  /* 0x000000130e0c7221 */ /* 0x000fe20000000000 */
[----:B---3--:R-:W-:Y:S01]  /*0470*/  FADD R13, R6, R22 ;  /* 0x00000016060d7221 */ /* 0x008fe20000000000 */
[----:B------:R-:W-:-:S04]  /*0480*/  IMAD.WIDE R16, R17, 0x4, R28 ;  /* 0x0000000411107825 */ /* 0x000fc800078e021c */
[----:B------:R-:W-:Y:S01]  /*0490*/  FADD R21, R5, R21 ;  /* 0x0000001505157221 */ /* 0x000fe20000000000 */
[----:B------:R-:W-:Y:S01]  /*04a0*/  FADD R13, R12, R13 ;  /* 0x0000000d0c0d7221 */ /* 0x000fe20000000000 */
[----:B------:R-:W-:Y:S02]  /*04b0*/  FADD R20, R4, R20 ;  /* 0x0000001404147221 */ /* 0x000fe40000000000 */
[----:B------:R-:W-:Y:S01]  /*04c0*/  FADD R12, R18, R21 ;  /* 0x00000015120c7221 */ /* 0x000fe20000000000 */
[----:B------:R-:W-:Y:S01]  /*04d0*/  IADD3 R21, R26, 0x3800, RZ ;  /* 0x000038001a157810 */ /* 0x000fe20007ffe0ff */
[----:B------:R-:W2:Y:S01]  /*04e0*/  LDG.E.EF.128 R16, desc[UR6][R16.64] ;  /* 0x0000000610107981 */ /* 0x000ea2000c0e1d00 */
[----:B------:R-:W-:Y:S01]  /*04f0*/  FADD R27, R27, R20 ;  /* 0x000000141b1b7221 */ /* 0x000fe20000000000 */
[----:B----4-:R-:W-:Y:S02]  /*0500*/  FADD R10, R6, R10 ;  /* 0x0000000a060a7221 */ /* 0x010fe40000000000 */
[----:B------:R-:W-:-:S04]  /*0510*/  IMAD.WIDE R20, R21, 0x4, R28 ;  /* 0x0000000415147825 */ /* 0x000fc800078e021c */
[----:B------:R-:W-:Y:S01]  /*0520*/  FADD R14, R7, R23 ;  /* 0x00000017070e7221 */ /* 0x000fe20000000000 */
[----:B------:R-:W-:Y:S01]  /*0530*/  FADD R9, R5, R9 ;  /* 0x0000000905097221 */ /* 0x000fe20000000000 */
[----:B------:R-:W-:Y:S01]  /*0540*/  FADD R10, R13, R10 ;  /* 0x0000000a0d0a7221 */ /* 0x000fe20000000000 */
[----:B------:R-:W-:Y:S01]  /*0550*/  IADD3 R13, R26, 0x4000, RZ ;  /* 0x000040001a0d7810 */ /* 0x000fe20007ffe0ff */
[----:B------:R-:W3:Y:S01]  /*0560*/  LDG.E.EF.128 R20, desc[UR6][R20.64] ;  /* 0x0000000614147981 */ /* 0x000ee2000c0e1d00 */
[----:B------:R-:W-:Y:S01]  /*0570*/  FADD R9, R12, R9 ;  /* 0x000000090c097221 */ /* 0x000fe20000000000 */
[----:B------:R-:W-:Y:S02]  /*0580*/  FADD R14, R15, R14 ;  /* 0x0000000e0f0e7221 */ /* 0x000fe40000000000 */
[----:B------:R-:W-:-:S04]  /*0590*/  IMAD.WIDE R12, R13, 0x4, R28 ;  /* 0x000000040d0c7825 */ /* 0x000fc800078e021c */
[----:B------:R-:W-:-:S04]  /*05a0*/  FADD R11, R7, R11 ;  /* 0x0000000b070b7221 */ /* 0x000fc80000000000 */
[----:B------:R-:W-:Y:S02]  /*05b0*/  FADD R11, R14, R11 ;  /* 0x0000000b0e0b7221 */ /* 0x000fe40000000000 */
[----:B------:R-:W4:Y:S01]  /*05c0*/  LDG.E.EF.128 R12, desc[UR6][R12.64] ;  /* 0x000000060c0c7981 */ /* 0x000f22000c0e1d00 */
[----:B------:R-:W-:-:S04]  /*05d0*/  FADD R8, R4, R8 ;  /* 0x0000000804087221 */ /* 0x000fc80000000000 */
[----:B------:R-:W-:Y:S01]  /*05e0*/  FADD R27, R27, R8 ;  /* 0x000000081b1b7221 */ /* 0x000fe20000000000 */
[----:B--2---:R-:W-:Y:S01]  /*05f0*/  FADD R8, R7, R19 ;  /* 0x0000001307087221 */ /* 0x004fe20000000000 */
[----:B------:R-:W-:-:S03]  /*0600*/  FADD R19, R6, R18 ;  /* 0x0000001206137221 */ /* 0x000fc60000000000 */
[----:B------:R-:W-:Y:S01]  /*0610*/  FADD R11, R11, R8 ;  /* 0x000000080b0b7221 */ /* 0x000fe20000000000 */
[----:B------:R-:W-:Y:S01]  /*0620*/  FADD R8, R10, R19 ;  /* 0x000000130a087221 */ /* 0x000fe20000000000 */
[----:B------:R-:W-:Y:S01]  /*0630*/  FADD R10, R5, R17 ;  /* 0x00000011050a7221 */ /* 0x000fe20000000000 */
[----:B------:R-:W-:-:S03]  /*0640*/  FADD R16, R4, R16 ;  /* 0x0000001004107221 */ /* 0x000fc60000000000 */
[----:B------:R-:W-:Y:S01]  /*0650*/  FADD R9, R9, R10 ;  /* 0x0000000a09097221 */ /* 0x000fe20000000000 */
[----:B---3--:R-:W-:Y:S01]  /*0660*/  FADD R10, R7, R23 ;  /* 0x00000017070a7221 */ /* 0x008fe20000000000 */
[----:B------:R-:W-:Y:S01]  /*0670*/  IADD3 R17, R26, 0x4800, RZ ;  /* 0x000048001a117810 */ /* 0x000fe20007ffe0ff */
[----:B------:R-:W-:Y:S02]  /*0680*/  FADD R27, R27, R16 ;  /* 0x000000101b1b7221 */ /* 0x000fe40000000000 */
[----:B------:R-:W-:Y:S01]  /*0690*/  FADD R10, R11, R10 ;  /* 0x0000000a0b0a7221 */ /* 0x000fe20000000000 */
[----:B------:R-:W-:Y:S01]  /*06a0*/  FADD R11, R6, R22 ;  /* 0x00000016060b7221 */ /* 0x000fe20000000000 */
[----:B------:R-:W-:Y:S01]  /*06b0*/  FADD R18, R5, R21 ;  /* 0x0000001505127221 */ /* 0x000fe20000000000 */
[----:B------:R-:W-:-:S04]  /*06c0*/  IMAD.WIDE R16, R17, 0x4, R28 ;  /* 0x0000000411107825 */ /* 0x000fc800078e021c */
[----:B------:R-:W-:Y:S01]  /*06d0*/  FADD R20, R4, R20 ;  /* 0x0000001404147221 */ /* 0x000fe20000000000 */
[----:B------:R-:W-:Y:S01]  /*06e0*/  IADD3 R21, R26, 0x5000, RZ ;  /* 0x000050001a157810 */ /* 0x000fe20007ffe0ff */
[----:B------:R-:W-:Y:S01]  /*06f0*/  FADD R8, R8, R11 ;  /* 0x0000000b08087221 */ /* 0x000fe20000000000 */
[----:B----4-:R-:W-:Y:S01]  /*0700*/  FADD R11, R6, R14 ;  /* 0x0000000e060b7221 */ /* 0x010fe20000000000 */
[----:B------:R-:W-:Y:S01]  /*0710*/  FADD R9, R9, R18 ;  /* 0x0000001209097221 */ /* 0x000fe20000000000 */
[----:B------:R-:W-:Y:S01]  /*0720*/  FADD R27, R27, R20 ;  /* 0x000000141b1b7221 */ /* 0x000fe20000000000 */
[----:B------:R-:W-:Y:S01]  /*0730*/  FADD R14, R5, R13 ;  /* 0x0000000d050e7221 */ /* 0x000fe20000000000 */
[----:B------:R-:W-:Y:S01]  /*0740*/  IMAD.WIDE R20, R21, 0x4, R28 ;  /* 0x0000000415147825 */ /* 0x000fe200078e021c */
[----:B------:R-:W2:Y:S03]  /*0750*/  LDG.E.EF.128 R16, desc[UR6][R16.64] ;  /* 0x0000000610107981 */ /* 0x000ea6000c0e1d00 */
[----:B------:R-:W-:Y:S01]  /*0760*/  FADD R14, R9, R14 ;  /* 0x0000000e090e7221 */ /* 0x000fe20000000000 */
[----:B------:R-:W-:Y:S01]  /*0770*/  IADD3 R9, R26, 0x5800, RZ ;  /* 0x000058001a097810 */ /* 0x000fe20007ffe0ff */
[----:B------:R-:W3:Y:S01]  /*0780*/  LDG.E.EF.128 R20, desc[UR6][R20.64] ;  /* 0x0000000614147981 */ /* 0x000ee2000c0e1d00 */
[----:B------:R-:W-:Y:S01]  /*0790*/  FADD R13, R8, R11 ;  /* 0x0000000b080d7221 */ /* 0x000fe20000000000 */
[----:B------:R-:W-:-:S02]  /*07a0*/  FADD R15, R7, R15 ;  /* 0x0000000f070f7221 */ /* 0x000fc40000000000 */
        /* <DEDUP_REMOVED lines=9> */
[----:B------:R-:W-:Y:S01]  /*0840*/  FADD R15, R15, R12 ;  /* 0x0000000c0f0f7221 */ /* 0x000fe20000000000 */
[----:B---3--:R-:W-:Y:S01]  /*0850*/  FADD R12, R7, R23 ;  /* 0x00000017070c7221 */ /* 0x008fe20000000000 */
[----:B------:R-:W-:Y:S01]  /*0860*/  FADD R32, R13, R18 ;  /* 0x000000120d207221 */ /* 0x000fe20000000000 */
[----:B------:R-:W-:Y:S01]  /*0870*/  FADD R14, R14, R17 ;  /* 0x000000110e0e7221 */ /* 0x000fe20000000000 */
[----:B------:R-:W-:Y:S01]  /*0880*/  FADD R16, R27, R16 ;  /* 0x000000101b107221 */ /* 0x000fe20000000000 */
[----:B------:R-:W-:Y:S01]  /*0890*/  IADD3 R13, R26, 0x6000, RZ ;  /* 0x000060001a0d7810 */ /* 0x000fe20007ffe0ff */
[----:B------:R-:W-:Y:S01]  /*08a0*/  FADD R27, R15, R12 ;  /* 0x0000000c0f1b7221 */ /* 0x000fe20000000000 */
[----:B------:R-:W-:Y:S01]  /*08b0*/  FADD R17, R4, R20 ;  /* 0x0000001404117221 */ /* 0x000fe20000000000 */
[----:B------:R-:W-:Y:S01]  /*08c0*/  FADD R15, R6, R22 ;  /* 0x00000016060f7221 */ /* 0x000fe20000000000 */
[----:B------:R-:W-:Y:S01]  /*08d0*/  IADD3 R19, R26, 0x6800, RZ ;  /* 0x000068001a137810 */ /* 0x000fe20007ffe0ff */
[----:B------:R-:W-:-:S04]  /*08e0*/  IMAD.WIDE R12, R13, 0x4, R28 ;  /* 0x000000040d0c7825 */ /* 0x000fc800078e021c */
[----:B------:R-:W-:Y:S01]  /*08f0*/  FADD R16, R16, R17 ;  /* 0x0000001110107221 */ /* 0x000fe20000000000 */
[----:B------:R-:W-:Y:S01]  /*0900*/  FADD R21, R5, R21 ;  /* 0x0000001505157221 */ /* 0x000fe20000000000 */
[----:B------:R-:W-:Y:S01]  /*0910*/  FADD R32, R32, R15 ;  /* 0x0000000f20207221 */ /* 0x000fe20000000000 */
[----:B----4-:R-:W-:Y:S01]  /*0920*/  FADD R17, R6, R10 ;  /* 0x0000000a06117221 */ /* 0x010fe20000000000 */
[----:B------:R-:W-:Y:S01]  /*0930*/  FADD R18, R7, R11 ;  /* 0x0000000b07127221 */ /* 0x000fe20000000000 */
[----:B------:R-:W-:Y:S01]  /*0940*/  FADD R10, R5, R9 ;  /* 0x00000009050a7221 */ /* 0x000fe20000000000 */
[----:B------:R-:W-:Y:S01]  /*0950*/  FADD R11, R4, R8 ;  /* 0x00000008040b7221 */ /* 0x000fe20000000000 */
[----:B------:R-:W-:-:S04]  /*0960*/  IMAD.WIDE R8, R19, 0x4, R28 ;  /* 0x0000000413087825 */ /* 0x000fc800078e021c */
[----:B------:R-:W-:Y:S01]  /*0970*/  FADD R31, R14, R21 ;  /* 0x000000150e1f7221 */ /* 0x000fe20000000000 */
[----:B------:R-:W-:Y:S01]  /*0980*/  FADD R32, R32, R17 ;  /* 0x0000001120207221 */ /* 0x000fe20000000000 */
[----:B------:R-:W2:Y:S01]  /*0990*/  LDG.E.EF.128 R12, desc[UR6][R12.64] ;  /* 0x000000060c0c7981 */ /* 0x000ea2000c0e1d00 */
[----:B------:R-:W-:Y:S01]  /*09a0*/  IADD3 R17, R26, 0x7000, RZ ;  /* 0x000070001a117810 */ /* 0x000fe20007ffe0ff */
[----:B------:R-:W-:Y:S01]  /*09b0*/  FADD R31, R31, R10 ;  /* 0x0000000a1f1f7221 */ /* 0x000fe20000000000 */
[----:B------:R-:W-:Y:S01]  /*09c0*/  FADD R30, R16, R11 ;  /* 0x0000000b101e7221 */ /* 0x000fe20000000000 */
[----:B------:R-:W-:Y:S01]  /*09d0*/  IADD3 R21, R26, 0x7800, RZ ;  /* 0x000078001a157810 */ /* 0x000fe20007ffe0ff */
[----:B------:R-:W3:Y:S01]  /*09e0*/  LDG.E.EF.128 R8, desc[UR6][R8.64] ;  /* 0x0000000608087981 */ /* 0x000ee2000c0e1d00 */
[----:B------:R-:W-:-:S04]  /*09f0*/  IMAD.WIDE R16, R17, 0x4, R28 ;  /* 0x0000000411107825 */ /* 0x000fc800078e021c */
[----:B------:R-:W-:Y:S01]  /*0a00*/  FADD R27, R27, R18 ;  /* 0x000000121b1b7221 */ /* 0x000fe20000000000 */
[----:B------:R-:W-:Y:S01]  /*0a10*/  IMAD.WIDE R20, R21, 0x4, R28 ;  /* 0x0000000415147825 */ /* 0x000fe200078e021c */
[----:B------:R-:W4:Y:S05]  /*0a20*/  LDG.E.EF.128 R16, desc[UR6][R16.64] ;  /* 0x0000000610107981 */ /* 0x000f2a000c0e1d00 */
[----:B------:R-:W5:Y:S01]  /*0a30*/  LDG.E.EF.128 R20, desc[UR6][R20.64] ;  /* 0x0000000614147981 */ /* 0x000f62000c0e1d00 */
[----:B------:R-:W1:Y:S01]  /*0a40*/  S2UR UR5, SR_CgaCtaId ;  /* 0x00000000000579c3 */ /* 0x000e620000008800 */
[C---:B------:R-:W-:Y:S01]  /*0a50*/  LOP3.LUT P0, RZ, R0.reuse, 0x10, RZ, 0xc0, !PT ;  /* 0x0000001000ff7812 */ /* 0x040fe2000780c0ff */
[----:B------:R-:W-:Y:S01]  /*0a60*/  UMOV UR4, 0x400 ;  /* 0x0000040000047882 */ /* 0x000fe20000000000 */
[----:B------:R-:W-:Y:S01]  /*0a70*/  ISETP.GE.AND P1, PT, R0, 0x100, PT ;  /* 0x000001000000780c */ /* 0x000fe20003f26270 */
[----:B-1----:R-:W-:Y:S01]  /*0a80*/  UPRMT UR4, UR5, 0x654, UR4 ;  /* 0x0000065405047896 */ /* 0x002fe20008000004 */
[----:B--2---:R-:W-:Y:S01]  /*0a90*/  FADD R26, R7, R15 ;  /* 0x0000000f071a7221 */ /* 0x004fe20000000000 */
[----:B------:R-:W-:Y:S01]  /*0aa0*/  FADD R15, R6, R14 ;  /* 0x0000000e060f7221 */ /* 0x000fe20000000000 */
[----:B------:R-:W-:Y:S01]  /*0ab0*/  FADD R14, R5, R13 ;  /* 0x0000000d050e7221 */ /* 0x000fe20000000000 */
[----:B------:R-:W-:Y:S01]  /*0ac0*/  FADD R13, R4, R12 ;  /* 0x0000000c040d7221 */ /* 0x000fe20000000000 */
[----:B---3--:R-:W-:Y:S01]  /*0ad0*/  FADD R12, R7, R11 ;  /* 0x0000000b070c7221 */ /* 0x008fe20000000000 */
[----:B------:R-:W-:Y:S01]  /*0ae0*/  FADD R11, R6, R10 ;  /* 0x0000000a060b7221 */ /* 0x000fe20000000000 */
        /* <DEDUP_REMOVED lines=10> */
[----:B----4-:R-:W-:Y:S01]  /*0b90*/  FADD R8, R7, R19 ;  /* 0x0000001307087221 */ /* 0x010fe20000000000 */
[----:B------:R-:W-:Y:S01]  /*0ba0*/  FADD R11, R6, R18 ;  /* 0x00000012060b7221 */ /* 0x000fe20000000000 */
[----:B------:R-:W-:Y:S01]  /*0bb0*/  FADD R17, R5, R17 ;  /* 0x0000001105117221 */ /* 0x000fe20000000000 */
[C---:B------:R-:W-:Y:S01]  /*0bc0*/  FADD R16, R4.reuse, R16 ;  /* 0x0000001004107221 */ /* 0x040fe20000000000 */
[----:B-----5:R-:W-:Y:S01]  /*0bd0*/  FADD R20, R4, R20 ;  /* 0x0000001404147221 */ /* 0x020fe20000000000 */
        /* <DEDUP_REMOVED lines=10> */
[----:B------:R-:W-:-:S02]  /*0c80*/  FADD R27, R4, R27 ;  /* 0x0000001b041b7221 */ /* 0x000fc40000000000 */
[----:B------:R-:W1:Y:S04]  /*0c90*/  SHFL.BFLY PT, R7, R20, 0x10, 0x1f ;  /* 0x0e001f0014077f89 */ /* 0x000e6800000e0000 */
[----:B------:R-:W2:Y:S04]  /*0ca0*/  SHFL.BFLY PT, R6, R21, 0x10, 0x1f ;  /* 0x0e001f0015067f89 */ /* 0x000ea800000e0000 */
[----:B------:R-:W3:Y:S04]  /*0cb0*/  SHFL.BFLY PT, R9, R22, 0x10, 0x1f ;  /* 0x0e001f0016097f89 */ /* 0x000ee800000e0000 */
[----:B------:R-:W4:Y:S01]  /*0cc0*/  SHFL.BFLY PT, R8, R27, 0x10, 0x1f ;  /* 0x0e001f001b087f89 */ /* 0x000f2200000e0000 */
[----:B------:R-:W-:-:S02]  /*0cd0*/  LOP3.LUT R4, R24, 0x3c, RZ, 0xc0, !PT ;  /* 0x0000003c18047812 */ /* 0x000fc400078ec0ff */
[----:B------:R-:W-:Y:S02]  /*0ce0*/  SHF.R.U32.HI R10, RZ, 0x3, R0 ;  /* 0x00000003ff0a7819 */ /* 0x000fe40000011600 */
[----:B------:R-:W-:-:S04]  /*0cf0*/  SHF.L.U32 R5, R4, 0x4, RZ ;  /* 0x0000000404057819 */ /* 0x000fc800000006ff */
[----:B------:R-:W-:Y:S01]  /*0d00*/  LOP3.LUT R10, R5, 0xc, R10, 0xf8, !PT ;  /* 0x0000000c050a7812 */ /* 0x000fe200078ef80a */
[----:B-1----:R-:W-:Y:S01]  /*0d10*/  FADD R7, R20, R7 ;  /* 0x0000000714077221 */ /* 0x002fe20000000000 */
[----:B--2---:R-:W-:Y:S01]  /*0d20*/  FADD R6, R21, R6 ;  /* 0x0000000615067221 */ /* 0x004fe20000000000 */
[----:B---3--:R-:W-:Y:S01]  /*0d30*/  FADD R9, R22, R9 ;  /* 0x0000000916097221 */ /* 0x008fe20000000000 */
[----:B----4-:R-:W-:Y:S02]  /*0d40*/  FADD R8, R27, R8 ;  /* 0x000000081b087221 */ /* 0x010fe40000000000 */
[----:B------:R-:W-:Y:S04]  /*0d50*/  @!P0 STS [R10+UR4], R7 ;  /* 0x000000070a008988 */ /* 0x000fe80008000804 */
[----:B------:R-:W-:Y:S04]  /*0d60*/  @!P0 STS [R10+UR4+0x10], R6 ;  /* 0x000010060a008988 */ /* 0x000fe80008000804 */
[----:B------:R-:W-:Y:S04]  /*0d70*/  @!P0 STS [R10+UR4+0x20], R9 ;  /* 0x000020090a008988 */ /* 0x000fe80008000804 */
[----:B------:R-:W-:Y:S01]  /*0d80*/  @!P0 STS [R10+UR4+0x30], R8 ;  /* 0x000030080a008988 */ /* 0x000fe20008000804 */
[----:B------:R-:W-:Y:S06]  /*0d90*/  BAR.SYNC.DEFER_BLOCKING 0x0 ;  /* 0x0000000000007b1d */ /* 0x000fec0000010000 */
[----:B------:R-:W1:Y:S04]  /*0da0*/  @!P1 LDS R3, [R24+UR4] ;  /* 0x0000000418039984 */ /* 0x000e680008000800 */
[----:B------:R-:W2:Y:S04]  /*0db0*/  @!P1 LDS R2, [R24+UR4+0x200] ;  /* 0x0002000418029984 */ /* 0x000ea80008000800 */
[----:B-1----:R-:W1:Y:S04]  /*0dc0*/  SHFL.BFLY PT, R12, R3, 0x2, 0x1f ;  /* 0x0c401f00030c7f89 */ /* 0x002e6800000e0000 */
[----:B--2---:R-:W2:Y:S01]  /*0dd0*/  SHFL.BFLY PT, R11, R2, 0x2, 0x1f ;  /* 0x0c401f00020b7f89 */ /* 0x004ea200000e0000 */
[----:B------:R-:W-:Y:S01]  /*0de0*/  LOP3.LUT P0, RZ, R0, 0x3, RZ, 0xc0, !PT ;  /* 0x0000000300ff7812 */ /* 0x000fe2000780c0ff */
[----:B-1----:R-:W-:Y:S01]  /*0df0*/  FADD R12, R3, R12 ;  /* 0x0000000c030c7221 */ /* 0x002fe20000000000 */
[----:B--2---:R-:W-:-:S04]  /*0e00*/  FADD R11, R2, R11 ;  /* 0x0000000b020b7221 */ /* 0x004fc80000000000 */
[----:B------:R-:W1:Y:S04]  /*0e10*/  SHFL.BFLY PT, R7, R12, 0x1, 0x1f ;  /* 0x0c201f000c077f89 */ /* 0x000e6800000e0000 */
[----:B------:R-:W2:Y:S01]  /*0e20*/  SHFL.BFLY PT, R6, R11, 0x1, 0x1f ;  /* 0x0c201f000b067f89 */ /* 0x000ea200000e0000 */
[----:B------:R-:W-:Y:S01]  /*0e30*/  ISETP.LT.AND P0, PT, R0, 0x100, !P0 ;  /* 0x000001000000780c */ /* 0x000fe20004701270 */
[----:B-1----:R-:W-:Y:S01]  /*0e40*/  FADD R7, R12, R7 ;  /* 0x000000070c077221 */ /* 0x002fe20000000000 */
[----:B--2---:R-:W-:-:S11]  /*0e50*/  FADD R13, R11, R6 ;  /* 0x000000060b0d7221 */ /* 0x004fd60000000000 */
[----:B------:R-:W-:Y:S04]  /*0e60*/  @P0 STS [R24+UR4], R7 ;  /* 0x0000000718000988 */ /* 0x000fe80008000804 */
[----:B------:R-:W-:Y:S01]  /*0e70*/  @P0 STS [R24+UR4+0x200], R13 ;  /* 0x0002000d18000988 */ /* 0x000fe20008000804 */
[----:B------:R-:W-:Y:S06]  /*0e80*/  BAR.SYNC.DEFER_BLOCKING 0x0 ;  /* 0x0000000000007b1d */ /* 0x000fec0000010000 */
[----:B------:R-:W-:Y:S04]  /*0e90*/  LDS R8, [R5+UR4] ;  /* 0x0000000405087984 */ /* 0x000fe80008000800 */
[----:B------:R-:W-:Y:S04]  /*0ea0*/  LDS R9, [R5+UR4+0x10] ;  /* 0x0000100405097984 */ /* 0x000fe80008000800 */
[----:B------:R-:W-:Y:S04]  /*0eb0*/  LDS R10, [R5+UR4+0x20] ;  /* 0x00002004050a7984 */ /* 0x000fe80008000800 */
[----:B------:R-:W1:Y:S01]  /*0ec0*/  LDS R11, [R5+UR4+0x30] ;  /* 0x00003004050b7984 */ /* 0x000e620008000800 */
[----:B------:R-:W-:-:S05]  /*0ed0*/  IADD3 R3, R5, UR4, RZ ;  /* 0x0000000405037c10 */ /* 0x000fca000fffe0ff */
[----:B------:R-:W-:Y:S01]  /*0ee0*/  IMAD R3, R4, -0xc, R3 ;  /* 0xfffffff404037824 */ /* 0x000fe200078e0203 */
[----:B------:R-:W-:Y:S01]  /*0ef0*/  BAR.SYNC.DEFER_BLOCKING 0x0 ;  /* 0x0000000000007b1d */ /* 0x000fe20000010000 */
[C---:B------:R-:W-:Y:S02]  /*0f00*/  LOP3.LUT P0, RZ, R0.reuse, 0x40, RZ, 0xc0, !PT ;  /* 0x0000004000ff7812 */ /* 0x040fe4000780c0ff */
[----:B------:R-:W-:-:S04]  /*0f10*/  LOP3.LUT R2, R0, 0x3f, RZ, 0xc0, !PT ;  /* 0x0000003f00027812 */ /* 0x000fc800078ec0ff */
[----:B------:R-:W-:Y:S01]  /*0f20*/  LEA R4, R2, UR4, 0x2 ;  /* 0x0000000402047c11 */ /* 0x000fe2000f8e10ff */
[----:B-1----:R1:W-:Y:S01]  /*0f30*/  STS.128 [R3], R8 ;  /* 0x0000000803007388 */ /* 0x0023e20000000c00 */
[----:B------:R-:W-:Y:S06]  /*0f40*/  BAR.SYNC.DEFER_BLOCKING 0x0 ;  /* 0x0000000000007b1d */ /* 0x000fec0000010000 */
[----:B-1----:R-:W-:Y:S05]  /*0f50*/  @P0 EXIT ;  /* 0x000000000000094d */ /* 0x002fea0003800000 */
[----:B------:R-:W0:Y:S01]  /*0f60*/  LDS R5, [R4] ;  /* 0x0000000004057984 */ /* 0x000e220000000800 */
[----:B------:R-:W1:Y:S01]  /*0f70*/  LDC.64 R2, c[0x0][0x220] ;  /* 0x00008800ff027b82 */ /* 0x000e620000000a00 */
[----:B------:R-:W-:-:S05]  /*0f80*/  LOP3.LUT R25, R25, 0x3f, R0, 0xf8, !PT ;  /* 0x0000003f19197812 */ /* 0x000fca00078ef800 */
[----:B-1----:R-:W-:-:S05]  /*0f90*/  IMAD.WIDE R2, R25, 0x4, R2 ;  /* 0x0000000419027825 */ /* 0x002fca00078e0202 */
[----:B0-----:R-:W-:Y:S01]  /*0fa0*/  STG.E desc[UR6][R2.64], R5 ;  /* 0x0000000502007986 */ /* 0x001fe2000c101906 */
[----:B------:R-:W-:Y:S05]  /*0fb0*/  EXIT ;  /* 0x000000000000794d */ /* 0x000fea0003800000 */
.L_x_0:
[----:B------:R-:W-:-:S00]  /*0fc0*/  BRA `(.L_x_0) ;  /* 0xfffffffc00fc7947 */ /* 0x000fc0000383ffff */
[----:B------:R-:W-:-:S00]  /*0fd0*/  NOP ;  /* 0x0000000000007918 */ /* 0x000fc00000000000 */
        /* <DEDUP_REMOVED lines=10> */
.L_x_1:


//--------------------- .nv.shared.triton_red_fused_convolution_mean_4 --------------------------
	.section	.nv.shared.triton_red_fused_convolution_mean_4,"aw",@nobits
	.sectionflags	@""
	.align	16
	.zero		1024


//--------------------- .nv.constant0.triton_red_fused_convolution_mean_4 --------------------------
	.section	.nv.constant0.triton_red_fused_convolution_mean_4,"a",@progbits
	.sectionflags	@""
	.align	4
.nv.constant0.triton_red_fused_convolution_mean_4:
	.zero		560
